//
// Generated by NVIDIA NVVM Compiler
//
// Compiler Build ID: CL-36424714
// Cuda compilation tools, release 13.0, V13.0.88
// Based on NVVM 20.0.0
//

.version 9.0
.target sm_100
.address_size 64

	// .globl	_Z28unique_gid_calculation_3d_3dPi
.extern .func  (.param .b32 func_retval0) vprintf
(
	.param .b64 vprintf_param_0,
	.param .b64 vprintf_param_1
)
;
.global .align 1 .b8 $str[90] = {98, 108, 111, 99, 107, 73, 100, 120, 46, 120, 32, 58, 32, 37, 100, 44, 32, 98, 108, 111, 99, 107, 73, 100, 120, 46, 121, 32, 58, 32, 37, 100, 44, 32, 98, 108, 111, 99, 107, 73, 100, 120, 46, 122, 58, 32, 37, 100, 44, 32, 116, 104, 114, 101, 97, 100, 73, 100, 120, 46, 120, 32, 58, 32, 37, 100, 44, 32, 103, 105, 100, 32, 58, 32, 37, 100, 44, 32, 100, 97, 116, 97, 32, 58, 32, 37, 100, 32, 10};

.visible .entry _Z28unique_gid_calculation_3d_3dPi(
	.param .u64 .ptr .align 1 _Z28unique_gid_calculation_3d_3dPi_param_0
)
{
	.local .align 8 .b8 	__local_depot0[24];
	.reg .b64 	%SP;
	.reg .b64 	%SPL;
	.reg .b32 	%r<22>;
	.reg .b64 	%rd<9>;

	mov.u64 	%SPL, __local_depot0;
	cvta.local.u64 	%SP, %SPL;
	ld.param.u64 	%rd1, [_Z28unique_gid_calculation_3d_3dPi_param_0];
	cvta.to.global.u64 	%rd2, %rd1;
	add.u64 	%rd3, %SP, 0;
	add.u64 	%rd4, %SPL, 0;
	mov.u32 	%r1, %ntid.x;
	mov.u32 	%r2, %tid.y;
	mov.u32 	%r3, %tid.x;
	mov.u32 	%r4, %tid.z;
	mov.u32 	%r5, %ntid.y;
	mad.lo.s32 	%r6, %r4, %r5, %r2;
	mad.lo.s32 	%r7, %r6, %r1, %r3;
	mul.lo.s32 	%r8, %r1, %r5;
	mov.u32 	%r9, %ntid.z;
	mul.lo.s32 	%r10, %r8, %r9;
	mov.u32 	%r11, %ctaid.x;
	mov.u32 	%r12, %nctaid.x;
	mov.u32 	%r13, %ctaid.y;
	mov.u32 	%r14, %nctaid.z;
	mov.u32 	%r15, %ctaid.z;
	mad.lo.s32 	%r16, %r15, %r14, %r13;
	mad.lo.s32 	%r17, %r16, %r12, %r11;
	mad.lo.s32 	%r18, %r10, %r17, %r7;
	mul.wide.s32 	%rd5, %r18, 4;
	add.s64 	%rd6, %rd2, %rd5;
	ld.global.u32 	%r19, [%rd6];
	st.local.v2.u32 	[%rd4], {%r11, %r13};
	st.local.v2.u32 	[%rd4+8], {%r15, %r7};
	st.local.v2.u32 	[%rd4+16], {%r18, %r19};
	mov.u64 	%rd7, $str;
	cvta.global.u64 	%rd8, %rd7;
	{ // callseq 0, 0
	.param .b64 param0;
	st.param.b64 	[param0], %rd8;
	.param .b64 param1;
	st.param.b64 	[param1], %rd3;
	.param .b32 retval0;
	call.uni (retval0), 
	vprintf, 
	(
	param0, 
	param1
	);
	ld.param.b32 	%r20, [retval0];
	} // callseq 0
	ret;

}


// ===== COMPILED SASS (sm_100) =====

	.target	sm_100

	.elftype	@"ET_EXEC"


//--------------------- .note.nv.tkinfo           --------------------------
	.section	.note.nv.tkinfo,"",@"SHT_NOTE"
	.sectionflags	@"SHF_NOTE_NV_TKINFO"
	.tkinfo
        /*0018*/ 	.word	0x00000002
        /*0030*/ 	.string	""
        /*0030*/ 	.string	"ptxas"
        /*0030*/ 	.string	"Cuda compilation tools, release 13.0, V13.0.88"
        /*0030*/ 	.string	"Build cuda_13.0.r13.0/compiler.36424714_0"
        /*0030*/ 	.string	"-arch sm_100 -m 64 "



//--------------------- .note.nv.cuinfo           --------------------------
	.section	.note.nv.cuinfo,"",@"SHT_NOTE"
	.sectionflags	@"SHF_NOTE_NV_CUINFO"
        /*0018*/ 	.short	0x0002
        /*001a*/ 	.short	0x0064
        /*001c*/ 	.short	0x0082
	.zero		2


//--------------------- .nv.info                  --------------------------
	.section	.nv.info,"",@"SHT_CUDA_INFO"
	.align	4


	//----- nvinfo : EIATTR_REGCOUNT
	.align		4
        /*0000*/ 	.byte	0x04, 0x2f
        /*0002*/ 	.short	(.L_2 - .L_1)
	.align		4
.L_1:
        /*0004*/ 	.word	index@(_Z28unique_gid_calculation_3d_3dPi)
        /*0008*/ 	.word	0x00000018


	//----- nvinfo : EIATTR_FRAME_SIZE
	.align		4
.L_2:
        /*000c*/ 	.byte	0x04, 0x11
        /*000e*/ 	.short	(.L_4 - .L_3)
	.align		4
.L_3:
        /*0010*/ 	.word	index@(_Z28unique_gid_calculation_3d_3dPi)
        /*0014*/ 	.word	0x00000018


	//----- nvinfo : EIATTR_MIN_STACK_SIZE
	.align		4
.L_4:
        /*0018*/ 	.byte	0x04, 0x12
        /*001a*/ 	.short	(.L_6 - .L_5)
	.align		4
.L_5:
        /*001c*/ 	.word	index@(_Z28unique_gid_calculation_3d_3dPi)
        /*0020*/ 	.word	0x00000018
.L_6:


//--------------------- .nv.compat                --------------------------
	.section	.nv.compat,"",@"SHT_CUDA_COMPAT_INFO"
	.align	4
        /*0000*/ 	.byte	0x02, 0x09, 0x00, 0x00, 0x02, 0x02, 0x01, 0x00, 0x02, 0x05, 0x05, 0x00, 0x03, 0x07, 0x01, 0x01
        /*0010*/ 	.byte	0x02, 0x03, 0x00, 0x00, 0x02, 0x06, 0x01, 0x00, 0x04, 0x0b, 0x08, 0x00, 0x09, 0x00, 0x00, 0x00
        /*0020*/ 	.byte	0x00, 0x00, 0x00, 0x00


//--------------------- .nv.info._Z28unique_gid_calculation_3d_3dPi --------------------------
	.section	.nv.info._Z28unique_gid_calculation_3d_3dPi,"",@"SHT_CUDA_INFO"
	.sectionflags	@""
	.align	4


	//----- nvinfo : EIATTR_CUDA_API_VERSION
	.align		4
        /*0000*/ 	.byte	0x04, 0x37
        /*0002*/ 	.short	(.L_8 - .L_7)
.L_7:
        /*0004*/ 	.word	0x00000082


	//----- nvinfo : EIATTR_KPARAM_INFO
	.align		4
.L_8:
        /*0008*/ 	.byte	0x04, 0x17
        /*000a*/ 	.short	(.L_10 - .L_9)
.L_9:
        /*000c*/ 	.word	0x00000000
        /*0010*/ 	.short	0x0000
        /*0012*/ 	.short	0x0000
        /*0014*/ 	.byte	0x00, 0xf5, 0x21, 0x00


	//----- nvinfo : EIATTR_SPARSE_MMA_MASK
	.align		4
.L_10:
        /*0018*/ 	.byte	0x03, 0x50
        /*001a*/ 	.short	0x0000


	//----- nvinfo : EIATTR_MAXREG_COUNT
	.align		4
        /*001c*/ 	.byte	0x03, 0x1b
        /*001e*/ 	.short	0x00ff


	//----- nvinfo : EIATTR_EXTERNS
	.align		4
        /*0020*/ 	.byte	0x04, 0x0f
        /*0022*/ 	.short	(.L_12 - .L_11)


	//   ....[0]....
	.align		4
.L_11:
        /*0024*/ 	.word	index@(vprintf)


	//----- nvinfo : EIATTR_MERCURY_ISA_VERSION
	.align		4
.L_12:
        /*0028*/ 	.byte	0x03, 0x5f
        /*002a*/ 	.short	0x0101


	//----- nvinfo : EIATTR_VRC_CTA_INIT_COUNT
	.align		4
        /*002c*/ 	.byte	0x02, 0x4a
	.zero		1
	.zero		1


	//----- nvinfo : EIATTR_SYSCALL_OFFSETS
	.align		4
        /*0030*/ 	.byte	0x04, 0x46
        /*0032*/ 	.short	(.L_14 - .L_13)


	//   ....[0]....
.L_13:
        /*0034*/ 	.word	0x00000250


	//----- nvinfo : EIATTR_EXIT_INSTR_OFFSETS
	.align		4
.L_14:
        /*0038*/ 	.byte	0x04, 0x1c
        /*003a*/ 	.short	(.L_16 - .L_15)


	//   ....[0]....
.L_15:
        /*003c*/ 	.word	0x00000260


	//----- nvinfo : EIATTR_CBANK_PARAM_SIZE
	.align		4
.L_16:
        /*0040*/ 	.byte	0x03, 0x19
        /*0042*/ 	.short	0x0008


	//----- nvinfo : EIATTR_PARAM_CBANK
	.align		4
        /*0044*/ 	.byte	0x04, 0x0a
        /*0046*/ 	.short	(.L_18 - .L_17)
	.align		4
.L_17:
        /*0048*/ 	.word	index@(.nv.constant0._Z28unique_gid_calculation_3d_3dPi)
        /*004c*/ 	.short	0x0380
        /*004e*/ 	.short	0x0008


	//----- nvinfo : EIATTR_SW_WAR
	.align		4
.L_18:
        /*0050*/ 	.byte	0x04, 0x36
        /*0052*/ 	.short	(.L_20 - .L_19)
.L_19:
        /*0054*/ 	.word	0x00000008
.L_20:


//--------------------- .nv.callgraph             --------------------------
	.section	.nv.callgraph,"",@"SHT_CUDA_CALLGRAPH"
	.align	4
	.sectionentsize	8
	.align		4
        /*0000*/ 	.word	0x00000000
	.align		4
        /*0004*/ 	.word	0xffffffff
	.align		4
        /*0008*/ 	.word	index@(_Z28unique_gid_calculation_3d_3dPi)
	.align		4
        /*000c*/ 	.word	index@(vprintf)
	.align		4
        /*0010*/ 	.word	0x00000000
	.align		4
        /*0014*/ 	.word	0xfffffffe
	.align		4
        /*0018*/ 	.word	0x00000000
	.align		4
        /*001c*/ 	.word	0xfffffffd
	.align		4
        /*0020*/ 	.word	0x00000000
	.align		4
        /*0024*/ 	.word	0xfffffffc


//--------------------- .nv.constant4             --------------------------
	.section	.nv.constant4,"a",@progbits
	.align	8
	.align		8
.nv.constant4:
        /*0000*/ 	.dword	vprintf
	.align		8
        /*0008*/ 	.dword	$str


//--------------------- .text._Z28unique_gid_calculation_3d_3dPi --------------------------
	.section	.text._Z28unique_gid_calculation_3d_3dPi,"ax",@progbits
	.align	128
        .global         _Z28unique_gid_calculation_3d_3dPi
        .type           _Z28unique_gid_calculation_3d_3dPi,@function
        .size           _Z28unique_gid_calculation_3d_3dPi,(.L_x_2 - _Z28unique_gid_calculation_3d_3dPi)
        .other          _Z28unique_gid_calculation_3d_3dPi,@"STO_CUDA_ENTRY STV_DEFAULT"
_Z28unique_gid_calculation_3d_3dPi:
.text._Z28unique_gid_calculation_3d_3dPi:
[----:B------:R-:W0:Y:S01]  /*0000*/  LDC R1, c[0x0][0x37c] ;  /* 0x0000df00ff017b82 */ /* 0x000e220000000800 */
[----:B------:R-:W1:Y:S01]  /*0010*/  S2R R15, SR_TID.Y ;  /* 0x00000000000f7919 */ /* 0x000e620000002200 */
[----:B------:R-:W2:Y:S06]  /*0020*/  LDCU UR8, c[0x0][0x2fc] ;  /* 0x00005f80ff0877ac */ /* 0x000eac0008000800 */
[----:B------:R-:W3:Y:S01]  /*0030*/  LDC.64 R8, c[0x0][0x380] ;  /* 0x0000e000ff087b82 */ /* 0x000ee20000000a00 */
[----:B0-----:R-:W-:Y:S01]  /*0040*/  IADD3 R1, PT, PT, R1, -0x18, RZ ;  /* 0xffffffe801017810 */ /* 0x001fe20007ffe0ff */
[----:B------:R-:W1:Y:S01]  /*0050*/  S2R R2, SR_TID.Z ;  /* 0x0000000000027919 */ /* 0x000e620000002300 */
[----:B------:R-:W0:Y:S01]  /*0060*/  LDCU UR9, c[0x0][0x360] ;  /* 0x00006c00ff0977ac */ /* 0x000e220008000800 */
[----:B------:R-:W4:Y:S01]  /*0070*/  S2R R13, SR_CTAID.Y ;  /* 0x00000000000d7919 */ /* 0x000f220000002600 */
[----:B------:R-:W0:Y:S01]  /*0080*/  LDCU UR6, c[0x0][0x364] ;  /* 0x00006c80ff0677ac */ /* 0x000e220008000800 */
[----:B------:R-:W4:Y:S01]  /*0090*/  S2R R14, SR_CTAID.Z ;  /* 0x00000000000e7919 */ /* 0x000f220000002700 */
[----:B------:R-:W5:Y:S01]  /*00a0*/  LDCU UR5, c[0x0][0x368] ;  /* 0x00006d00ff0577ac */ /* 0x000f620008000800 */
[----:B------:R-:W2:Y:S01]  /*00b0*/  S2R R0, SR_TID.X ;  /* 0x0000000000007919 */ /* 0x000ea20000002100 */
[----:B------:R-:W3:Y:S01]  /*00c0*/  LDCU UR10, c[0x0][0x370] ;  /* 0x00006e00ff0a77ac */ /* 0x000ee20008000800 */
[----:B------:R-:W3:Y:S01]  /*00d0*/  S2R R12, SR_CTAID.X ;  /* 0x00000000000c7919 */ /* 0x000ee20000002500 */
[----:B------:R-:W4:Y:S01]  /*00e0*/  LDCU UR11, c[0x0][0x378] ;  /* 0x00006f00ff0b77ac */ /* 0x000f220008000800 */
[----:B0-----:R-:W-:-:S04]  /*00f0*/  UIMAD UR4, UR9, UR6, URZ ;  /* 0x00000006090472a4 */ /* 0x001fc8000f8e02ff */
[----:B-----5:R-:W-:Y:S01]  /*0100*/  UIMAD UR4, UR4, UR5, URZ ;  /* 0x00000005040472a4 */ /* 0x020fe2000f8e02ff */
[----:B-1----:R-:W-:Y:S01]  /*0110*/  IMAD R15, R2, UR6, R15 ;  /* 0x00000006020f7c24 */ /* 0x002fe2000f8e020f */
[----:B------:R-:W0:Y:S01]  /*0120*/  LDCU.64 UR6, c[0x0][0x358] ;  /* 0x00006b00ff0677ac */ /* 0x000e220008000a00 */
[----:B----4-:R-:W-:Y:S02]  /*0130*/  IMAD R3, R14, UR11, R13 ;  /* 0x0000000b0e037c24 */ /* 0x010fe4000f8e020d */
[----:B--2---:R-:W-:Y:S02]  /*0140*/  IMAD R15, R15, UR9, R0 ;  /* 0x000000090f0f7c24 */ /* 0x004fe4000f8e0200 */
[----:B---3--:R-:W-:-:S04]  /*0150*/  IMAD R2, R3, UR10, R12 ;  /* 0x0000000a03027c24 */ /* 0x008fc8000f8e020c */
[----:B------:R-:W-:-:S04]  /*0160*/  IMAD R2, R2, UR4, R15 ;  /* 0x0000000402027c24 */ /* 0x000fc8000f8e020f */
[----:B------:R-:W-:-:S05]  /*0170*/  IMAD.WIDE R8, R2, 0x4, R8 ;  /* 0x0000000402087825 */ /* 0x000fca00078e0208 */
[----:B0-----:R-:W2:Y:S01]  /*0180*/  LDG.E R3, desc[UR6][R8.64] ;  /* 0x0000000608037981 */ /* 0x001ea2000c1e1900 */
[----:B------:R-:W-:Y:S01]  /*0190*/  MOV R0, 0x0 ;  /* 0x0000000000007802 */ /* 0x000fe20000000f00 */
[----:B------:R-:W0:Y:S02]  /*01a0*/  LDCU UR4, c[0x0][0x2f8] ;  /* 0x00005f00ff0477ac */ /* 0x000e240008000800 */
[----:B------:R1:W-:Y:S01]  /*01b0*/  STL.64 [R1], R12 ;  /* 0x0000000c01007387 */ /* 0x0003e20000100a00 */
[----:B------:R1:W3:Y:S01]  /*01c0*/  LDC.64 R10, c[0x4][R0] ;  /* 0x01000000000a7b82 */ /* 0x0002e20000000a00 */
[----:B------:R-:W4:Y:S02]  /*01d0*/  LDCU.64 UR6, c[0x4][0x8] ;  /* 0x01000100ff0677ac */ /* 0x000f240008000a00 */
[----:B------:R1:W-:Y:S01]  /*01e0*/  STL.64 [R1+0x8], R14 ;  /* 0x0000080e01007387 */ /* 0x0003e20000100a00 */
[----:B0-----:R-:W-:Y:S02]  /*01f0*/  IADD3 R6, P0, PT, R1, UR4, RZ ;  /* 0x0000000401067c10 */ /* 0x001fe4000ff1e0ff */
[----:B----4-:R-:W-:-:S02]  /*0200*/  MOV R4, UR6 ;  /* 0x0000000600047c02 */ /* 0x010fc40008000f00 */
[----:B------:R-:W-:Y:S02]  /*0210*/  MOV R5, UR7 ;  /* 0x0000000700057c02 */ /* 0x000fe40008000f00 */
[----:B------:R-:W-:Y:S01]  /*0220*/  IADD3.X R7, PT, PT, RZ, UR8, RZ, P0, !PT ;  /* 0x00000008ff077c10 */ /* 0x000fe200087fe4ff */
[----:B--23--:R1:W-:Y:S06]  /*0230*/  STL.64 [R1+0x10], R2 ;  /* 0x0000100201007387 */ /* 0x00c3ec0000100a00 */
[----:B------:R-:W-:-:S07]  /*0240*/  LEPC R20, `(.L_x_0) ;  /* 0x000000001014794e */ /* 0x000fce0000000000 */
[----:B-1----:R-:W-:Y:S05]  /*0250*/  CALL.ABS.NOINC R10 ;  /* 0x000000000a007343 */ /* 0x002fea0003c00000 */
.L_x_0:
[----:B------:R-:W-:Y:S05]  /*0260*/  EXIT ;  /* 0x000000000000794d */ /* 0x000fea0003800000 */
.L_x_1:
[----:B------:R-:W-:-:S00]  /*0270*/  BRA `(.L_x_1) ;  /* 0xfffffffc00fc7947 */ /* 0x000fc0000383ffff */
[----:B------:R-:W-:-:S00]  /*0280*/  NOP ;  /* 0x0000000000007918 */ /* 0x000fc00000000000 */
[----:B------:R-:W-:-:S00]  /*0290*/  NOP ;  /* 0x0000000000007918 */ /* 0x000fc00000000000 */
[----:B------:R-:W-:-:S00]  /*02a0*/  NOP ;  /* 0x0000000000007918 */ /* 0x000fc00000000000 */
[----:B------:R-:W-:-:S00]  /*02b0*/  NOP ;  /* 0x0000000000007918 */ /* 0x000fc00000000000 */
[----:B------:R-:W-:-:S00]  /*02c0*/  NOP ;  /* 0x0000000000007918 */ /* 0x000fc00000000000 */
[----:B------:R-:W-:-:S00]  /*02d0*/  NOP ;  /* 0x0000000000007918 */ /* 0x000fc00000000000 */
[----:B------:R-:W-:-:S00]  /*02e0*/  NOP ;  /* 0x0000000000007918 */ /* 0x000fc00000000000 */
[----:B------:R-:W-:-:S00]  /*02f0*/  NOP ;  /* 0x0000000000007918 */ /* 0x000fc00000000000 */
.L_x_2:


//--------------------- .nv.global.init           --------------------------
	.section	.nv.global.init,"aw",@progbits
.nv.global.init:
	.type		$str,@object
	.size		$str,(.L_0 - $str)
$str:
        /*0000*/ 	.byte	0x62, 0x6c, 0x6f, 0x63, 0x6b, 0x49, 0x64, 0x78, 0x2e, 0x78, 0x20, 0x3a, 0x20, 0x25, 0x64, 0x2c
        /*0010*/ 	.byte	0x20, 0x62, 0x6c, 0x6f, 0x63, 0x6b, 0x49, 0x64, 0x78, 0x2e, 0x79, 0x20, 0x3a, 0x20, 0x25, 0x64
        /*0020*/ 	.byte	0x2c, 0x20, 0x62, 0x6c, 0x6f, 0x63, 0x6b, 0x49, 0x64, 0x78, 0x2e, 0x7a, 0x3a, 0x20, 0x25, 0x64
        /*0030*/ 	.byte	0x2c, 0x20, 0x74, 0x68, 0x72, 0x65, 0x61, 0x64, 0x49, 0x64, 0x78, 0x2e, 0x78, 0x20, 0x3a, 0x20
        /*0040*/ 	.byte	0x25, 0x64, 0x2c, 0x20, 0x67, 0x69, 0x64, 0x20, 0x3a, 0x20, 0x25, 0x64, 0x2c, 0x20, 0x64, 0x61
        /*0050*/ 	.byte	0x74, 0x61, 0x20, 0x3a, 0x20, 0x25, 0x64, 0x20, 0x0a, 0x00
.L_0:


//--------------------- .nv.shared.reserved.0     --------------------------
	.section	.nv.shared.reserved.0,"aw",@nobits
	.weak		__nv_reservedSMEM_offset_0_alias
	.size		__nv_reservedSMEM_offset_0_alias, 0, 64
	.other		__nv_reservedSMEM_offset_0_alias,@"STO_CUDA_RESERVED_SHARED STV_DEFAULT"
__nv_reservedSMEM_offset_0_alias:
	.zero		0
	.zero		64


//--------------------- .nv.constant0._Z28unique_gid_calculation_3d_3dPi --------------------------
	.section	.nv.constant0._Z28unique_gid_calculation_3d_3dPi,"a",@progbits
	.sectionflags	@""
	.align	4
.nv.constant0._Z28unique_gid_calculation_3d_3dPi:
	.zero		904


//--------------------- SYMBOLS --------------------------

	.type		.nv.reservedSmem.offset0,@object
	.size		.nv.reservedSmem.offset0,0x4
	.type		vprintf,@function
